	.headerflags	@"EF_CUDA_TEXMODE_UNIFIED EF_CUDA_64BIT_ADDRESS EF_CUDA_ACCELERATORS EF_CUDA_SM90 EF_CUDA_VIRTUAL_SM(EF_CUDA_SM90)"
	.elftype	@"ET_EXEC"


//--------------------- .nv.info                  --------------------------
	.section	.nv.info,"",@"SHT_CUDA_INFO"
	.align	4


	//----- nvinfo : EIATTR_REGCOUNT
	.align		4
        /*0000*/ 	.byte	0x04, 0x2f
        /*0002*/ 	.short	(.L_1 - .L_0)
	.align		4
.L_0:
        /*0004*/ 	.word	index@(triton_poi_fused_add_mul_sigmoid_4)
        /*0008*/ 	.word	0x00000015


	//----- nvinfo : EIATTR_MIN_STACK_SIZE
	.align		4
.L_1:
        /*000c*/ 	.byte	0x04, 0x12
        /*000e*/ 	.short	(.L_3 - .L_2)
	.align		4
.L_2:
        /*0010*/ 	.word	index@(triton_poi_fused_add_mul_sigmoid_4)
        /*0014*/ 	.word	0x00000000


	//----- nvinfo : EIATTR_FRAME_SIZE
	.align		4
.L_3:
        /*0018*/ 	.byte	0x04, 0x11
        /*001a*/ 	.short	(.L_5 - .L_4)
	.align		4
.L_4:
        /*001c*/ 	.word	index@(triton_poi_fused_add_mul_sigmoid_4)
        /*0020*/ 	.word	0x00000000


	//----- nvinfo : EIATTR_MIN_STACK_SIZE
	.align		4
.L_5:
        /*0024*/ 	.byte	0x04, 0x12
        /*0026*/ 	.short	(.L_7 - .L_6)
	.align		4
.L_6:
        /*0028*/ 	.word	index@(triton_poi_fused_add_mul_sigmoid_4)
        /*002c*/ 	.word	0x00000000
.L_7:


//--------------------- .nv.info.triton_poi_fused_add_mul_sigmoid_4 --------------------------
	.section	.nv.info.triton_poi_fused_add_mul_sigmoid_4,"",@"SHT_CUDA_INFO"
	.sectionflags	@""
	.align	4


	//----- nvinfo : EIATTR_CUDA_API_VERSION
	.align		4
        /*0000*/ 	.byte	0x04, 0x37
        /*0002*/ 	.short	(.L_9 - .L_8)
.L_8:
        /*0004*/ 	.word	0x0000007c


	//----- nvinfo : EIATTR_KPARAM_INFO
	.align		4
.L_9:
        /*0008*/ 	.byte	0x04, 0x17
        /*000a*/ 	.short	(.L_11 - .L_10)
.L_10:
        /*000c*/ 	.word	0x00000000
        /*0010*/ 	.short	0x0005
        /*0012*/ 	.short	0x0028
        /*0014*/ 	.byte	0x00, 0xf0, 0x11, 0x00


	//----- nvinfo : EIATTR_KPARAM_INFO
	.align		4
.L_11:
        /*0018*/ 	.byte	0x04, 0x17
        /*001a*/ 	.short	(.L_13 - .L_12)
.L_12:
        /*001c*/ 	.word	0x00000000
        /*0020*/ 	.short	0x0004
        /*0022*/ 	.short	0x0020
        /*0024*/ 	.byte	0x00, 0xf4, 0x21, 0x00


	//----- nvinfo : EIATTR_KPARAM_INFO
	.align		4
.L_13:
        /*0028*/ 	.byte	0x04, 0x17
        /*002a*/ 	.short	(.L_15 - .L_14)
.L_14:
        /*002c*/ 	.word	0x00000000
        /*0030*/ 	.short	0x0003
        /*0032*/ 	.short	0x0018
        /*0034*/ 	.byte	0x00, 0xf4, 0x21, 0x00


	//----- nvinfo : EIATTR_KPARAM_INFO
	.align		4
.L_15:
        /*0038*/ 	.byte	0x04, 0x17
        /*003a*/ 	.short	(.L_17 - .L_16)
.L_16:
        /*003c*/ 	.word	0x00000000
        /*0040*/ 	.short	0x0002
        /*0042*/ 	.short	0x0010
        /*0044*/ 	.byte	0x00, 0xf4, 0x21, 0x00


	//----- nvinfo : EIATTR_KPARAM_INFO
	.align		4
.L_17:
        /*0048*/ 	.byte	0x04, 0x17
        /*004a*/ 	.short	(.L_19 - .L_18)
.L_18:
        /*004c*/ 	.word	0x00000000
        /*0050*/ 	.short	0x0001
        /*0052*/ 	.short	0x0008
        /*0054*/ 	.byte	0x00, 0xf4, 0x21, 0x00


	//----- nvinfo : EIATTR_KPARAM_INFO
	.align		4
.L_19:
        /*0058*/ 	.byte	0x04, 0x17
        /*005a*/ 	.short	(.L_21 - .L_20)
.L_20:
        /*005c*/ 	.word	0x00000000
        /*0060*/ 	.short	0x0000
        /*0062*/ 	.short	0x0000
        /*0064*/ 	.byte	0x00, 0xf4, 0x21, 0x00


	//----- nvinfo : EIATTR_SPARSE_MMA_MASK
	.align		4
.L_21:
        /*0068*/ 	.byte	0x03, 0x50
        /*006a*/ 	.short	0x0000


	//----- nvinfo : EIATTR_MAXREG_COUNT
	.align		4
        /*006c*/ 	.byte	0x03, 0x1b
        /*006e*/ 	.short	0x00ff


	//----- nvinfo : EIATTR_EXIT_INSTR_OFFSETS
	.align		4
        /*0070*/ 	.byte	0x04, 0x1c
        /*0072*/ 	.short	(.L_23 - .L_22)


	//   ....[0]....
.L_22:
        /*0074*/ 	.word	0x000005d0


	//   ....[1]....
        /*0078*/ 	.word	0x000005f0


	//----- nvinfo : EIATTR_REQNTID
	.align		4
.L_23:
        /*007c*/ 	.byte	0x04, 0x10
        /*007e*/ 	.short	(.L_25 - .L_24)
.L_24:
        /*0080*/ 	.word	0x00000080
        /*0084*/ 	.word	0x00000001
        /*0088*/ 	.word	0x00000001


	//----- nvinfo : EIATTR_CBANK_PARAM_SIZE
	.align		4
.L_25:
        /*008c*/ 	.byte	0x03, 0x19
        /*008e*/ 	.short	0x002c


	//----- nvinfo : EIATTR_PARAM_CBANK
	.align		4
        /*0090*/ 	.byte	0x04, 0x0a
        /*0092*/ 	.short	(.L_27 - .L_26)
	.align		4
.L_26:
        /*0094*/ 	.word	index@(.nv.constant0.triton_poi_fused_add_mul_sigmoid_4)
        /*0098*/ 	.short	0x0210
        /*009a*/ 	.short	0x002c


	//----- nvinfo : EIATTR_SW_WAR
	.align		4
.L_27:
        /*009c*/ 	.byte	0x04, 0x36
        /*009e*/ 	.short	(.L_29 - .L_28)
.L_28:
        /*00a0*/ 	.word	0x00000008
.L_29:


//--------------------- .nv.callgraph             --------------------------
	.section	.nv.callgraph,"",@"SHT_CUDA_CALLGRAPH"
	.align	4
	.sectionentsize	8
	.align		4
        /*0000*/ 	.word	0x00000000
	.align		4
        /*0004*/ 	.word	0xffffffff
	.align		4
        /*0008*/ 	.word	0x00000000
	.align		4
        /*000c*/ 	.word	0xfffffffe
	.align		4
        /*0010*/ 	.word	0x00000000
	.align		4
        /*0014*/ 	.word	0xfffffffd
	.align		4
        /*0018*/ 	.word	0x00000000
	.align		4
        /*001c*/ 	.word	0xfffffffc


//--------------------- .text.triton_poi_fused_add_mul_sigmoid_4 --------------------------
	.section	.text.triton_poi_fused_add_mul_sigmoid_4,"ax",@progbits
	.align	128
        .global         triton_poi_fused_add_mul_sigmoid_4
        .type           triton_poi_fused_add_mul_sigmoid_4,@function
        .size           triton_poi_fused_add_mul_sigmoid_4,(.L_x_1 - triton_poi_fused_add_mul_sigmoid_4)
        .other          triton_poi_fused_add_mul_sigmoid_4,@"STO_CUDA_ENTRY STV_DEFAULT"
triton_poi_fused_add_mul_sigmoid_4:
.text.triton_poi_fused_add_mul_sigmoid_4:
[----:B------:R-:W0:Y:S01]  /*0000*/  LDC R1, c[0x0][0x28] ;  /* 0x00000a00ff017b82 */ /* 0x000e220000000800 */
[----:B------:R-:W1:Y:S07]  /*0010*/  S2R R0, SR_TID.X ;  /* 0x0000000000007919 */ /* 0x000e6e0000002100 */
[----:B------:R-:W2:Y:S01]  /*0020*/  LDC.64 R8, c[0x0][0x220] ;  /* 0x00008800ff087b82 */ /* 0x000ea20000000a00 */
[----:B------:R-:W-:Y:S01]  /*0030*/  HFMA2.MMA R16, -RZ, RZ, 0, 0 ;  /* 0x00000000ff107435 */ /* 0x000fe200000001ff */
[----:B------:R-:W-:Y:S01]  /*0040*/  MOV R18, RZ ;  /* 0x000000ff00127202 */ /* 0x000fe20000000f00 */
[----:B------:R-:W3:Y:S01]  /*0050*/  S2R R3, SR_CTAID.X ;  /* 0x0000000000037919 */ /* 0x000ee20000002500 */
[----:B------:R-:W-:-:S04]  /*0060*/  ULDC.64 UR4, c[0x0][0x208] ;  /* 0x0000820000047ab9 */ /* 0x000fc80000000a00 */
[----:B------:R-:W4:Y:S08]  /*0070*/  LDC.64 R12, c[0x0][0x218] ;  /* 0x00008600ff0c7b82 */ /* 0x000f300000000a00 */
[----:B------:R-:W5:Y:S01]  /*0080*/  LDC.64 R10, c[0x0][0x210] ;  /* 0x00008400ff0a7b82 */ /* 0x000f620000000a00 */
[----:B------:R-:W-:-:S07]  /*0090*/  CS2R R6, SRZ ;  /* 0x0000000000067805 */ /* 0x000fce000001ff00 */
[----:B------:R-:W5:Y:S01]  /*00a0*/  LDC.64 R14, c[0x0][0x228] ;  /* 0x00008a00ff0e7b82 */ /* 0x000f620000000a00 */
[----:B-1----:R-:W-:Y:S02]  /*00b0*/  SHF.L.U32 R0, R0, 0x1, RZ ;  /* 0x0000000100007819 */ /* 0x002fe400000006ff */
[----:B---3--:R-:W-:Y:S02]  /*00c0*/  SHF.R.S32.HI R2, RZ, 0x17, R3 ;  /* 0x00000017ff027819 */ /* 0x008fe40000011403 */
[----:B------:R-:W-:Y:S02]  /*00d0*/  LOP3.LUT R0, R0, 0xfe, RZ, 0xc0, !PT ;  /* 0x000000fe00007812 */ /* 0x000fe400078ec0ff */
[----:B------:R-:W-:Y:S02]  /*00e0*/  SGXT R2, R2, 0x1 ;  /* 0x000000010202781a */ /* 0x000fe40000000200 */
[----:B------:R-:W-:-:S04]  /*00f0*/  LEA R3, R3, R0, 0x8 ;  /* 0x0000000003037211 */ /* 0x000fc800078e40ff */
[----:B------:R-:W-:Y:S02]  /*0100*/  LEA.HI R2, R2, R3, RZ, 0x4 ;  /* 0x0000000302027211 */ /* 0x000fe400078f20ff */
[----:B------:R-:W-:Y:S02]  /*0110*/  ISETP.GE.AND P0, PT, R3, 0x100, PT ;  /* 0x000001000300780c */ /* 0x000fe40003f06270 */
[----:B------:R-:W-:-:S05]  /*0120*/  SHF.R.S32.HI R5, RZ, 0x4, R2 ;  /* 0x00000004ff057819 */ /* 0x000fca0000011402 */
[----:B--2---:R-:W-:-:S06]  /*0130*/  IMAD.WIDE R8, R5, 0x4, R8 ;  /* 0x0000000405087825 */ /* 0x004fcc00078e0208 */
[----:B------:R-:W2:Y:S04]  /*0140*/  @!P0 LDG.E.EL R16, desc[UR4][R8.64] ;  /* 0x0000000408108981 */ /* 0x000ea8000c2e1900 */
[----:B------:R1:W3:Y:S01]  /*0150*/  @!P0 LDG.E.EL R18, desc[UR4][R8.64] ;  /* 0x0000000408128981 */ /* 0x0002e2000c2e1900 */
[----:B------:R-:W-:Y:S01]  /*0160*/  LEA.HI R0, R5, R5, RZ, 0x2 ;  /* 0x0000000505007211 */ /* 0x000fe200078f10ff */
[----:B------:R-:W-:Y:S01]  /*0170*/  HFMA2.MMA R2, -RZ, RZ, 0, 0 ;  /* 0x00000000ff027435 */ /* 0x000fe200000001ff */
[----:B----4-:R-:W-:Y:S02]  /*0180*/  IMAD.WIDE R12, R3, 0x4, R12 ;  /* 0x00000004030c7825 */ /* 0x010fe400078e020c */
[----:B------:R-:W-:-:S04]  /*0190*/  LOP3.LUT R0, R0, 0xfffffffc, RZ, 0xc0, !PT ;  /* 0xfffffffc00007812 */ /* 0x000fc800078ec0ff */
[----:B------:R-:W-:Y:S02]  /*01a0*/  IADD3 R17, R5, -R0, RZ ;  /* 0x8000000005117210 */ /* 0x000fe40007ffe0ff */
[----:B------:R-:W-:-:S03]  /*01b0*/  CS2R R4, SRZ ;  /* 0x0000000000047805 */ /* 0x000fc6000001ff00 */
[----:B-----5:R-:W-:-:S03]  /*01c0*/  IMAD.WIDE R10, R17, 0x4, R10 ;  /* 0x00000004110a7825 */ /* 0x020fc600078e020a */
[----:B------:R-:W4:Y:S04]  /*01d0*/  @!P0 LDG.E.64 R4, desc[UR4][R12.64] ;  /* 0x000000040c048981 */ /* 0x000f28000c1e1b00 */
[----:B------:R-:W5:Y:S04]  /*01e0*/  @!P0 LDG.E.EL R7, desc[UR4][R10.64] ;  /* 0x000000040a078981 */ /* 0x000f68000c2e1900 */
[----:B------:R-:W4:Y:S01]  /*01f0*/  @!P0 LDG.E.EL R2, desc[UR4][R10.64] ;  /* 0x000000040a028981 */ /* 0x000f22000c2e1900 */
[----:B-1----:R-:W-:Y:S01]  /*0200*/  MOV R9, RZ ;  /* 0x000000ff00097202 */ /* 0x002fe20000000f00 */
[----:B0-----:R-:W-:-:S05]  /*0210*/  IMAD.WIDE R14, R17, 0x4, R14 ;  /* 0x00000004110e7825 */ /* 0x001fca00078e020e */
[----:B------:R-:W5:Y:S04]  /*0220*/  @!P0 LDG.E.EL R9, desc[UR4][R14.64] ;  /* 0x000000040e098981 */ /* 0x000f68000c2e1900 */
[----:B------:R0:W5:Y:S02]  /*0230*/  @!P0 LDG.E.EL R6, desc[UR4][R14.64] ;  /* 0x000000040e068981 */ /* 0x000164000c2e1900 */
[----:B0-----:R-:W-:Y:S01]  /*0240*/  HFMA2.MMA R15, -RZ, RZ, 1.625, 0 ;  /* 0x3e800000ff0f7435 */ /* 0x001fe200000001ff */
[----:B--2---:R-:W-:Y:S01]  /*0250*/  FADD R16, RZ, -R16 ;  /* 0x80000010ff107221 */ /* 0x004fe20000000000 */
[----:B---3--:R-:W-:-:S03]  /*0260*/  FADD R18, RZ, -R18 ;  /* 0x80000012ff127221 */ /* 0x008fc60000000000 */
[----:B------:R-:W-:Y:S01]  /*0270*/  FMUL R16, R16, 1.4426950216293334961 ;  /* 0x3fb8aa3b10107820 */ /* 0x000fe20000400000 */
[----:B------:R-:W-:-:S04]  /*0280*/  FMUL R18, R18, 1.4426950216293334961 ;  /* 0x3fb8aa3b12127820 */ /* 0x000fc80000400000 */
[----:B------:R-:W-:Y:S02]  /*0290*/  FSETP.GEU.AND P1, PT, R16, -126, PT ;  /* 0xc2fc00001000780b */ /* 0x000fe40003f2e000 */
[----:B------:R-:W-:-:S11]  /*02a0*/  FSETP.GEU.AND P2, PT, R18, -126, PT ;  /* 0xc2fc00001200780b */ /* 0x000fd60003f4e000 */
[----:B------:R-:W-:Y:S02]  /*02b0*/  @!P1 FMUL R16, R16, 0.5 ;  /* 0x3f00000010109820 */ /* 0x000fe40000400000 */
[----:B------:R-:W-:Y:S02]  /*02c0*/  @!P2 FMUL R18, R18, 0.5 ;  /* 0x3f0000001212a820 */ /* 0x000fe40000400000 */
[----:B------:R-:W0:Y:S01]  /*02d0*/  MUFU.EX2 R0, R16 ;  /* 0x0000001000007308 */ /* 0x000e220000000800 */
[----:B----4-:R-:W-:-:S07]  /*02e0*/  FMUL R2, R5, R2 ;  /* 0x0000000205027220 */ /* 0x010fce0000400000 */
[----:B------:R-:W1:Y:S01]  /*02f0*/  MUFU.EX2 R8, R18 ;  /* 0x0000001200087308 */ /* 0x000e620000000800 */
[----:B0-----:R-:W-:-:S04]  /*0300*/  @!P1 FMUL R0, R0, R0 ;  /* 0x0000000000009220 */ /* 0x001fc80000400000 */
[----:B------:R-:W-:Y:S01]  /*0310*/  FADD R10, R0, 1 ;  /* 0x3f800000000a7421 */ /* 0x000fe20000000000 */
[----:B-----5:R-:W-:Y:S01]  /*0320*/  FMUL R0, R4, R7 ;  /* 0x0000000704007220 */ /* 0x020fe20000400000 */
[----:B-1----:R-:W-:-:S03]  /*0330*/  @!P2 FMUL R8, R8, R8 ;  /* 0x000000080808a220 */ /* 0x002fc60000400000 */
[----:B------:R-:W-:Y:S01]  /*0340*/  FSETP.GT.AND P1, PT, R10, 8.50705917302346158658e+37, PT ;  /* 0x7e8000000a00780b */ /* 0x000fe20003f24000 */
[----:B------:R-:W-:-:S03]  /*0350*/  FADD R8, R8, 1 ;  /* 0x3f80000008087421 */ /* 0x000fc60000000000 */
[----:B------:R-:W-:Y:S02]  /*0360*/  FSEL R11, R15, 1, P1 ;  /* 0x3f8000000f0b7808 */ /* 0x000fe40000800000 */
[----:B------:R-:W-:-:S04]  /*0370*/  FSETP.GT.AND P2, PT, R8, 8.50705917302346158658e+37, PT ;  /* 0x7e8000000800780b */ /* 0x000fc80003f44000 */
[----:B------:R-:W-:-:S03]  /*0380*/  FSEL R13, R15, 1, P2 ;  /* 0x3f8000000f0d7808 */ /* 0x000fc60001000000 */
[----:B------:R-:W-:-:S06]  /*0390*/  @P1 FMUL R10, R10, 0.25 ;  /* 0x3e8000000a0a1820 */ /* 0x000fcc0000400000 */
[----:B------:R-:W0:Y:S01]  /*03a0*/  MUFU.RCP R10, R10 ;  /* 0x0000000a000a7308 */ /* 0x000e220000001000 */
[----:B------:R-:W-:-:S07]  /*03b0*/  @P2 FMUL R8, R8, 0.25 ;  /* 0x3e80000008082820 */ /* 0x000fce0000400000 */
[----:B------:R-:W1:Y:S01]  /*03c0*/  MUFU.RCP R8, R8 ;  /* 0x0000000800087308 */ /* 0x000e620000001000 */
[----:B0-----:R-:W-:-:S04]  /*03d0*/  FMUL R11, R10, R11 ;  /* 0x0000000b0a0b7220 */ /* 0x001fc80000400000 */
[----:B------:R-:W-:Y:S01]  /*03e0*/  FFMA R11, -R0, R11, RZ ;  /* 0x0000000b000b7223 */ /* 0x000fe200000001ff */
[----:B-1----:R-:W-:-:S03]  /*03f0*/  FMUL R13, R8, R13 ;  /* 0x0000000d080d7220 */ /* 0x002fc60000400000 */
[----:B------:R-:W-:Y:S01]  /*0400*/  FMUL R11, R11, 1.4426950216293334961 ;  /* 0x3fb8aa3b0b0b7820 */ /* 0x000fe20000400000 */
[----:B------:R-:W-:-:S04]  /*0410*/  FFMA R13, -R2, R13, RZ ;  /* 0x0000000d020d7223 */ /* 0x000fc800000001ff */
[----:B------:R-:W-:Y:S01]  /*0420*/  FSETP.GEU.AND P1, PT, R11, -126, PT ;  /* 0xc2fc00000b00780b */ /* 0x000fe20003f2e000 */
[----:B------:R-:W-:-:S05]  /*0430*/  FMUL R13, R13, 1.4426950216293334961 ;  /* 0x3fb8aa3b0d0d7820 */ /* 0x000fca0000400000 */
[----:B------:R-:W-:-:S07]  /*0440*/  FSETP.GEU.AND P2, PT, R13, -126, PT ;  /* 0xc2fc00000d00780b */ /* 0x000fce0003f4e000 */
[----:B------:R-:W-:-:S04]  /*0450*/  @!P1 FMUL R11, R11, 0.5 ;  /* 0x3f0000000b0b9820 */ /* 0x000fc80000400000 */
[----:B------:R0:W1:Y:S02]  /*0460*/  MUFU.EX2 R7, R11 ;  /* 0x0000000b00077308 */ /* 0x0000640000000800 */
[----:B------:R-:W-:-:S06]  /*0470*/  @!P2 FMUL R13, R13, 0.5 ;  /* 0x3f0000000d0da820 */ /* 0x000fcc0000400000 */
[----:B------:R-:W2:Y:S01]  /*0480*/  MUFU.EX2 R8, R13 ;  /* 0x0000000d00087308 */ /* 0x000ea20000000800 */
[----:B0-----:R-:W0:Y:S01]  /*0490*/  LDC.64 R10, c[0x0][0x230] ;  /* 0x00008c00ff0a7b82 */ /* 0x001e220000000a00 */
[----:B-1----:R-:W-:-:S04]  /*04a0*/  @!P1 FMUL R7, R7, R7 ;  /* 0x0000000707079220 */ /* 0x002fc80000400000 */
[----:B------:R-:W-:Y:S01]  /*04b0*/  FADD R7, R7, 1 ;  /* 0x3f80000007077421 */ /* 0x000fe20000000000 */
[----:B--2---:R-:W-:-:S04]  /*04c0*/  @!P2 FMUL R8, R8, R8 ;  /* 0x000000080808a220 */ /* 0x004fc80000400000 */
[----:B------:R-:W-:Y:S01]  /*04d0*/  FSETP.GT.AND P1, PT, R7, 8.50705917302346158658e+37, PT ;  /* 0x7e8000000700780b */ /* 0x000fe20003f24000 */
[----:B------:R-:W-:-:S03]  /*04e0*/  FADD R8, R8, 1 ;  /* 0x3f80000008087421 */ /* 0x000fc60000000000 */
[----:B------:R-:W-:Y:S02]  /*04f0*/  FSEL R12, R15, 1, P1 ;  /* 0x3f8000000f0c7808 */ /* 0x000fe40000800000 */
[----:B------:R-:W-:Y:S01]  /*0500*/  FSETP.GT.AND P2, PT, R8, 8.50705917302346158658e+37, PT ;  /* 0x7e8000000800780b */ /* 0x000fe20003f44000 */
[----:B0-----:R-:W-:-:S03]  /*0510*/  IMAD.WIDE R10, R3, 0x4, R10 ;  /* 0x00000004030a7825 */ /* 0x001fc600078e020a */
[----:B------:R-:W-:-:S03]  /*0520*/  FSEL R15, R15, 1, P2 ;  /* 0x3f8000000f0f7808 */ /* 0x000fc60001000000 */
[----:B------:R-:W-:-:S06]  /*0530*/  @P1 FMUL R7, R7, 0.25 ;  /* 0x3e80000007071820 */ /* 0x000fcc0000400000 */
[----:B------:R-:W0:Y:S01]  /*0540*/  MUFU.RCP R7, R7 ;  /* 0x0000000700077308 */ /* 0x000e220000001000 */
[----:B------:R-:W-:-:S07]  /*0550*/  @P2 FMUL R8, R8, 0.25 ;  /* 0x3e80000008082820 */ /* 0x000fce0000400000 */
[----:B------:R-:W1:Y:S01]  /*0560*/  MUFU.RCP R8, R8 ;  /* 0x0000000800087308 */ /* 0x000e620000001000 */
[----:B0-----:R-:W-:-:S04]  /*0570*/  FMUL R13, R7, R12 ;  /* 0x0000000c070d7220 */ /* 0x001fc80000400000 */
[----:B------:R-:W-:Y:S01]  /*0580*/  FMUL R0, R0, R13 ;  /* 0x0000000d00007220 */ /* 0x000fe20000400000 */
[----:B-1----:R-:W-:-:S03]  /*0590*/  FMUL R15, R8, R15 ;  /* 0x0000000f080f7220 */ /* 0x002fc60000400000 */
[----:B------:R-:W-:Y:S01]  /*05a0*/  FFMA R4, R9, R4, R0 ;  /* 0x0000000409047223 */ /* 0x000fe20000000000 */
[----:B------:R-:W-:-:S04]  /*05b0*/  FMUL R15, R2, R15 ;  /* 0x0000000f020f7220 */ /* 0x000fc80000400000 */
[----:B------:R-:W-:Y:S01]  /*05c0*/  FFMA R5, R6, R5, R15 ;  /* 0x0000000506057223 */ /* 0x000fe2000000000f */
[----:B------:R-:W-:Y:S06]  /*05d0*/  @P0 EXIT ;  /* 0x000000000000094d */ /* 0x000fec0003800000 */
[----:B------:R-:W-:Y:S01]  /*05e0*/  STG.E.64 desc[UR4][R10.64], R4 ;  /* 0x000000040a007986 */ /* 0x000fe2000c101b04 */
[----:B------:R-:W-:Y:S05]  /*05f0*/  EXIT ;  /* 0x000000000000794d */ /* 0x000fea0003800000 */
.L_x_0:
[----:B------:R-:W-:-:S00]  /*0600*/  BRA `(.L_x_0) ;  /* 0xfffffffc00fc7947 */ /* 0x000fc0000383ffff */
[----:B------:R-:W-:-:S00]  /*0610*/  NOP ;  /* 0x0000000000007918 */ /* 0x000fc00000000000 */
        /* <DEDUP_REMOVED lines=14> */
.L_x_1:


//--------------------- .nv.constant0.triton_poi_fused_add_mul_sigmoid_4 --------------------------
	.section	.nv.constant0.triton_poi_fused_add_mul_sigmoid_4,"a",@progbits
	.sectionflags	@""
	.align	4
.nv.constant0.triton_poi_fused_add_mul_sigmoid_4:
	.zero		572
